//
// Generated by NVIDIA NVVM Compiler
//
// Compiler Build ID: CL-36424714
// Cuda compilation tools, release 13.0, V13.0.88
// Based on NVVM 20.0.0
//

.version 9.0
.target sm_100
.address_size 64

	// .globl	_Z22bubbleSortDeviceSerialiPi

.visible .entry _Z22bubbleSortDeviceSerialiPi(
	.param .u32 _Z22bubbleSortDeviceSerialiPi_param_0,
	.param .u64 .ptr .align 1 _Z22bubbleSortDeviceSerialiPi_param_1
)
{
	.reg .pred 	%p<25>;
	.reg .b32 	%r<75>;
	.reg .b64 	%rd<13>;

	ld.param.u32 	%r50, [_Z22bubbleSortDeviceSerialiPi_param_0];
	ld.param.u64 	%rd8, [_Z22bubbleSortDeviceSerialiPi_param_1];
	cvta.to.global.u64 	%rd1, %rd8;
	setp.lt.s32 	%p1, %r50, 2;
	@%p1 bra 	$L__BB0_41;
	add.s32 	%r52, %r50, -1;
	add.s32 	%r1, %r50, -2;
	add.s32 	%r53, %r50, 7;
	and.b32  	%r54, %r53, 7;
	add.s32 	%r2, %r54, -1;
	add.s32 	%r55, %r50, 3;
	and.b32  	%r3, %r55, 3;
	and.b32  	%r4, %r52, 7;
	and.b32  	%r5, %r52, -8;
	and.b32  	%r6, %r53, 3;
	and.b32  	%r7, %r55, 1;
	neg.s32 	%r8, %r5;
	add.s64 	%rd2, %rd1, 16;
	mov.b32 	%r57, 1;
$L__BB0_2:
	setp.lt.u32 	%p2, %r1, 7;
	mov.b32 	%r72, 0;
	@%p2 bra 	$L__BB0_21;
	ld.global.u32 	%r59, [%rd1];
	mov.u64 	%rd12, %rd2;
	mov.u32 	%r58, %r8;
$L__BB0_4:
	.pragma "nounroll";
	ld.global.u32 	%r60, [%rd12+-12];
	setp.le.s32 	%p3, %r59, %r60;
	@%p3 bra 	$L__BB0_6;
	st.global.u32 	[%rd12+-12], %r59;
	st.global.u32 	[%rd12+-16], %r60;
	mov.u32 	%r60, %r59;
$L__BB0_6:
	ld.global.u32 	%r61, [%rd12+-8];
	setp.le.s32 	%p4, %r60, %r61;
	@%p4 bra 	$L__BB0_8;
	st.global.u32 	[%rd12+-8], %r60;
	st.global.u32 	[%rd12+-12], %r61;
	mov.u32 	%r61, %r60;
$L__BB0_8:
	ld.global.u32 	%r62, [%rd12+-4];
	setp.le.s32 	%p5, %r61, %r62;
	@%p5 bra 	$L__BB0_10;
	st.global.u32 	[%rd12+-4], %r61;
	st.global.u32 	[%rd12+-8], %r62;
	mov.u32 	%r62, %r61;
$L__BB0_10:
	ld.global.u32 	%r63, [%rd12];
	setp.le.s32 	%p6, %r62, %r63;
	@%p6 bra 	$L__BB0_12;
	st.global.u32 	[%rd12], %r62;
	st.global.u32 	[%rd12+-4], %r63;
	mov.u32 	%r63, %r62;
$L__BB0_12:
	ld.global.u32 	%r64, [%rd12+4];
	setp.le.s32 	%p7, %r63, %r64;
	@%p7 bra 	$L__BB0_14;
	st.global.u32 	[%rd12+4], %r63;
	st.global.u32 	[%rd12], %r64;
	mov.u32 	%r64, %r63;
$L__BB0_14:
	ld.global.u32 	%r65, [%rd12+8];
	setp.le.s32 	%p8, %r64, %r65;
	@%p8 bra 	$L__BB0_16;
	st.global.u32 	[%rd12+8], %r64;
	st.global.u32 	[%rd12+4], %r65;
	mov.u32 	%r65, %r64;
$L__BB0_16:
	ld.global.u32 	%r66, [%rd12+12];
	setp.le.s32 	%p9, %r65, %r66;
	@%p9 bra 	$L__BB0_18;
	st.global.u32 	[%rd12+12], %r65;
	st.global.u32 	[%rd12+8], %r66;
	mov.u32 	%r66, %r65;
$L__BB0_18:
	ld.global.u32 	%r59, [%rd12+16];
	setp.le.s32 	%p10, %r66, %r59;
	@%p10 bra 	$L__BB0_20;
	st.global.u32 	[%rd12+16], %r66;
	st.global.u32 	[%rd12+12], %r59;
	mov.u32 	%r59, %r66;
$L__BB0_20:
	add.s32 	%r58, %r58, 8;
	add.s64 	%rd12, %rd12, 32;
	setp.ne.s32 	%p11, %r58, 0;
	mov.u32 	%r72, %r5;
	@%p11 bra 	$L__BB0_4;
$L__BB0_21:
	setp.eq.s32 	%p12, %r4, 0;
	@%p12 bra 	$L__BB0_40;
	setp.lt.u32 	%p13, %r2, 3;
	@%p13 bra 	$L__BB0_31;
	mul.wide.u32 	%rd9, %r72, 4;
	add.s64 	%rd5, %rd1, %rd9;
	ld.global.u32 	%r31, [%rd5];
	ld.global.u32 	%r69, [%rd5+4];
	setp.le.s32 	%p14, %r31, %r69;
	@%p14 bra 	$L__BB0_25;
	st.global.u32 	[%rd5+4], %r31;
	st.global.u32 	[%rd5], %r69;
	mov.u32 	%r69, %r31;
$L__BB0_25:
	ld.global.u32 	%r70, [%rd5+8];
	setp.le.s32 	%p15, %r69, %r70;
	@%p15 bra 	$L__BB0_27;
	st.global.u32 	[%rd5+8], %r69;
	st.global.u32 	[%rd5+4], %r70;
	mov.u32 	%r70, %r69;
$L__BB0_27:
	ld.global.u32 	%r71, [%rd5+12];
	setp.le.s32 	%p16, %r70, %r71;
	@%p16 bra 	$L__BB0_29;
	st.global.u32 	[%rd5+12], %r70;
	st.global.u32 	[%rd5+8], %r71;
	mov.u32 	%r71, %r70;
$L__BB0_29:
	add.s32 	%r72, %r72, 4;
	ld.global.u32 	%r39, [%rd5+16];
	setp.le.s32 	%p17, %r71, %r39;
	@%p17 bra 	$L__BB0_31;
	st.global.u32 	[%rd5+16], %r71;
	st.global.u32 	[%rd5+12], %r39;
$L__BB0_31:
	setp.eq.s32 	%p18, %r6, 0;
	@%p18 bra 	$L__BB0_40;
	setp.eq.s32 	%p19, %r3, 1;
	@%p19 bra 	$L__BB0_37;
	mul.wide.u32 	%rd10, %r72, 4;
	add.s64 	%rd6, %rd1, %rd10;
	ld.global.u32 	%r41, [%rd6];
	ld.global.u32 	%r73, [%rd6+4];
	setp.le.s32 	%p20, %r41, %r73;
	@%p20 bra 	$L__BB0_35;
	st.global.u32 	[%rd6+4], %r41;
	st.global.u32 	[%rd6], %r73;
	mov.u32 	%r73, %r41;
$L__BB0_35:
	add.s32 	%r72, %r72, 2;
	ld.global.u32 	%r45, [%rd6+8];
	setp.le.s32 	%p21, %r73, %r45;
	@%p21 bra 	$L__BB0_37;
	st.global.u32 	[%rd6+8], %r73;
	st.global.u32 	[%rd6+4], %r45;
$L__BB0_37:
	setp.eq.s32 	%p22, %r7, 0;
	@%p22 bra 	$L__BB0_40;
	mul.wide.u32 	%rd11, %r72, 4;
	add.s64 	%rd7, %rd1, %rd11;
	ld.global.u32 	%r47, [%rd7];
	ld.global.u32 	%r48, [%rd7+4];
	setp.le.s32 	%p23, %r47, %r48;
	@%p23 bra 	$L__BB0_40;
	st.global.u32 	[%rd7+4], %r47;
	st.global.u32 	[%rd7], %r48;
$L__BB0_40:
	add.s32 	%r57, %r57, 1;
	setp.ne.s32 	%p24, %r57, %r50;
	@%p24 bra 	$L__BB0_2;
$L__BB0_41:
	ret;

}
	// .globl	_Z24bubbleSortDeviceParallelPii
.visible .entry _Z24bubbleSortDeviceParallelPii(
	.param .u64 .ptr .align 1 _Z24bubbleSortDeviceParallelPii_param_0,
	.param .u32 _Z24bubbleSortDeviceParallelPii_param_1
)
{
	.reg .pred 	%p<32>;
	.reg .b32 	%r<108>;
	.reg .b64 	%rd<61>;

	ld.param.u64 	%rd24, [_Z24bubbleSortDeviceParallelPii_param_0];
	ld.param.u32 	%r77, [_Z24bubbleSortDeviceParallelPii_param_1];
	cvta.to.global.u64 	%rd1, %rd24;
	mov.u32 	%r1, %ctaid.x;
	mov.u32 	%r78, %ntid.x;
	mov.u32 	%r2, %tid.x;
	mad.lo.s32 	%r3, %r1, %r78, %r2;
	setp.gt.s32 	%p1, %r3, 511;
	@%p1 bra 	$L__BB1_55;
	setp.ne.s32 	%p2, %r77, 0;
	@%p2 bra 	$L__BB1_13;
	shl.b32 	%r95, %r2, 1;
	setp.gt.u32 	%p26, %r2, 3;
	shl.b32 	%r94, %r3, 1;
	@%p26 bra 	$L__BB1_7;
	add.s64 	%rd2, %rd1, 4;
	mov.u32 	%r92, %r94;
	mov.u32 	%r93, %r95;
$L__BB1_4:
	mul.wide.s32 	%rd59, %r92, 4;
	add.s64 	%rd3, %rd2, %rd59;
	ld.global.u32 	%r8, [%rd3+-4];
	ld.global.u32 	%r9, [%rd3];
	setp.le.s32 	%p27, %r8, %r9;
	@%p27 bra 	$L__BB1_6;
	st.global.u32 	[%rd3], %r8;
	st.global.u32 	[%rd3+-4], %r9;
$L__BB1_6:
	add.s32 	%r93, %r93, 1;
	add.s32 	%r92, %r92, 1;
	setp.ne.s32 	%p28, %r93, 7;
	@%p28 bra 	$L__BB1_4;
$L__BB1_7:
	setp.gt.u32 	%p29, %r2, 3;
	bar.sync 	0;
	@%p29 bra 	$L__BB1_12;
	add.s64 	%rd4, %rd1, 4;
$L__BB1_9:
	mul.wide.s32 	%rd60, %r94, 4;
	add.s64 	%rd5, %rd4, %rd60;
	ld.global.u32 	%r14, [%rd5+-4];
	ld.global.u32 	%r15, [%rd5];
	setp.le.s32 	%p30, %r14, %r15;
	@%p30 bra 	$L__BB1_11;
	st.global.u32 	[%rd5], %r14;
	st.global.u32 	[%rd5+-4], %r15;
$L__BB1_11:
	add.s32 	%r95, %r95, 1;
	add.s32 	%r94, %r94, 1;
	setp.ne.s32 	%p31, %r95, 7;
	@%p31 bra 	$L__BB1_9;
$L__BB1_12:
	bar.sync 	0;
	bra.uni 	$L__BB1_55;
$L__BB1_13:
	setp.eq.s32 	%p3, %r1, 127;
	@%p3 bra 	$L__BB1_55;
	shl.b32 	%r18, %r2, 1;
	sub.s32 	%r79, %r77, %r18;
	add.s32 	%r19, %r79, 7;
	setp.ge.s32 	%p4, %r77, %r19;
	shl.b32 	%r20, %r3, 1;
	sub.s32 	%r21, 7, %r18;
	sub.s32 	%r22, 6, %r18;
	@%p4 bra 	$L__BB1_34;
	add.s32 	%r80, %r20, %r77;
	mul.wide.s32 	%rd25, %r80, 4;
	add.s64 	%rd6, %rd1, %rd25;
	ld.global.u32 	%r23, [%rd6];
	ld.global.u32 	%r96, [%rd6+4];
	setp.le.s32 	%p5, %r23, %r96;
	@%p5 bra 	$L__BB1_17;
	st.global.u32 	[%rd6+4], %r23;
	st.global.u32 	[%rd6], %r96;
	mov.u32 	%r96, %r23;
$L__BB1_17:
	add.s32 	%r97, %r77, 1;
	and.b32  	%r81, %r21, 3;
	setp.eq.s32 	%p6, %r81, 1;
	@%p6 bra 	$L__BB1_23;
	cvt.s64.s32 	%rd26, %r97;
	cvt.s64.s32 	%rd7, %r20;
	add.s64 	%rd27, %rd7, %rd26;
	shl.b64 	%rd28, %rd27, 2;
	add.s64 	%rd8, %rd1, %rd28;
	ld.global.u32 	%r27, [%rd8+4];
	setp.le.s32 	%p7, %r96, %r27;
	@%p7 bra 	$L__BB1_20;
	st.global.u32 	[%rd8+4], %r96;
	st.global.u32 	[%rd6+4], %r27;
$L__BB1_20:
	add.s32 	%r82, %r77, 2;
	ld.global.u32 	%r28, [%rd6+8];
	cvt.s64.s32 	%rd29, %r82;
	add.s64 	%rd30, %rd7, %rd29;
	shl.b64 	%rd31, %rd30, 2;
	add.s64 	%rd9, %rd1, %rd31;
	ld.global.u32 	%r29, [%rd9+4];
	setp.le.s32 	%p8, %r28, %r29;
	@%p8 bra 	$L__BB1_22;
	st.global.u32 	[%rd9+4], %r28;
	st.global.u32 	[%rd6+8], %r29;
$L__BB1_22:
	add.s32 	%r97, %r77, 3;
$L__BB1_23:
	setp.lt.u32 	%p9, %r22, 3;
	@%p9 bra 	$L__BB1_34;
	add.s32 	%r83, %r97, %r18;
	sub.s32 	%r100, %r83, %r77;
	add.s32 	%r99, %r97, -7;
	add.s32 	%r98, %r97, %r20;
	cvt.s64.s32 	%rd11, %r20;
$L__BB1_25:
	mul.wide.s32 	%rd32, %r98, 4;
	add.s64 	%rd10, %rd1, %rd32;
	ld.global.u32 	%r38, [%rd10];
	ld.global.u32 	%r101, [%rd10+4];
	setp.le.s32 	%p10, %r38, %r101;
	@%p10 bra 	$L__BB1_27;
	st.global.u32 	[%rd10+4], %r38;
	st.global.u32 	[%rd10], %r101;
	mov.u32 	%r101, %r38;
$L__BB1_27:
	add.s32 	%r41, %r99, 10;
	add.s32 	%r84, %r99, 8;
	cvt.s64.s32 	%rd33, %r84;
	add.s64 	%rd34, %rd11, %rd33;
	shl.b64 	%rd35, %rd34, 2;
	add.s64 	%rd12, %rd1, %rd35;
	ld.global.u32 	%r42, [%rd12+4];
	setp.le.s32 	%p11, %r101, %r42;
	@%p11 bra 	$L__BB1_29;
	st.global.u32 	[%rd12+4], %r101;
	st.global.u32 	[%rd10+4], %r42;
$L__BB1_29:
	add.s32 	%r85, %r41, -1;
	ld.global.u32 	%r43, [%rd10+8];
	cvt.s64.s32 	%rd36, %r85;
	add.s64 	%rd37, %rd11, %rd36;
	shl.b64 	%rd38, %rd37, 2;
	add.s64 	%rd13, %rd1, %rd38;
	ld.global.u32 	%r44, [%rd13+4];
	setp.le.s32 	%p12, %r43, %r44;
	@%p12 bra 	$L__BB1_31;
	st.global.u32 	[%rd13+4], %r43;
	st.global.u32 	[%rd10+8], %r44;
$L__BB1_31:
	ld.global.u32 	%r45, [%rd10+12];
	cvt.s64.s32 	%rd39, %r41;
	add.s64 	%rd40, %rd11, %rd39;
	shl.b64 	%rd41, %rd40, 2;
	add.s64 	%rd14, %rd1, %rd41;
	ld.global.u32 	%r46, [%rd14+4];
	setp.le.s32 	%p13, %r45, %r46;
	@%p13 bra 	$L__BB1_33;
	st.global.u32 	[%rd14+4], %r45;
	st.global.u32 	[%rd10+12], %r46;
$L__BB1_33:
	add.s32 	%r100, %r100, 4;
	add.s32 	%r99, %r99, 4;
	add.s32 	%r98, %r98, 4;
	setp.ne.s32 	%p14, %r100, 7;
	@%p14 bra 	$L__BB1_25;
$L__BB1_34:
	setp.ge.s32 	%p15, %r77, %r19;
	bar.sync 	0;
	@%p15 bra 	$L__BB1_54;
	add.s32 	%r86, %r20, %r77;
	mul.wide.s32 	%rd42, %r86, 4;
	add.s64 	%rd15, %rd1, %rd42;
	ld.global.u32 	%r50, [%rd15];
	ld.global.u32 	%r102, [%rd15+4];
	setp.le.s32 	%p16, %r50, %r102;
	@%p16 bra 	$L__BB1_37;
	st.global.u32 	[%rd15+4], %r50;
	st.global.u32 	[%rd15], %r102;
	mov.u32 	%r102, %r50;
$L__BB1_37:
	add.s32 	%r103, %r77, 1;
	and.b32  	%r87, %r21, 3;
	setp.eq.s32 	%p17, %r87, 1;
	@%p17 bra 	$L__BB1_43;
	cvt.s64.s32 	%rd43, %r103;
	cvt.s64.s32 	%rd16, %r20;
	add.s64 	%rd44, %rd16, %rd43;
	shl.b64 	%rd45, %rd44, 2;
	add.s64 	%rd17, %rd1, %rd45;
	ld.global.u32 	%r54, [%rd17+4];
	setp.le.s32 	%p18, %r102, %r54;
	@%p18 bra 	$L__BB1_40;
	st.global.u32 	[%rd17+4], %r102;
	st.global.u32 	[%rd15+4], %r54;
$L__BB1_40:
	add.s32 	%r88, %r77, 2;
	ld.global.u32 	%r55, [%rd15+8];
	cvt.s64.s32 	%rd46, %r88;
	add.s64 	%rd47, %rd16, %rd46;
	shl.b64 	%rd48, %rd47, 2;
	add.s64 	%rd18, %rd1, %rd48;
	ld.global.u32 	%r56, [%rd18+4];
	setp.le.s32 	%p19, %r55, %r56;
	@%p19 bra 	$L__BB1_42;
	st.global.u32 	[%rd18+4], %r55;
	st.global.u32 	[%rd15+8], %r56;
$L__BB1_42:
	add.s32 	%r103, %r77, 3;
$L__BB1_43:
	setp.lt.u32 	%p20, %r22, 3;
	@%p20 bra 	$L__BB1_54;
	add.s32 	%r89, %r103, %r18;
	sub.s32 	%r106, %r89, %r77;
	add.s32 	%r105, %r103, -7;
	add.s32 	%r104, %r103, %r20;
	cvt.s64.s32 	%rd20, %r20;
$L__BB1_45:
	mul.wide.s32 	%rd49, %r104, 4;
	add.s64 	%rd19, %rd1, %rd49;
	ld.global.u32 	%r65, [%rd19];
	ld.global.u32 	%r107, [%rd19+4];
	setp.le.s32 	%p21, %r65, %r107;
	@%p21 bra 	$L__BB1_47;
	st.global.u32 	[%rd19+4], %r65;
	st.global.u32 	[%rd19], %r107;
	mov.u32 	%r107, %r65;
$L__BB1_47:
	add.s32 	%r68, %r105, 10;
	add.s32 	%r90, %r105, 8;
	cvt.s64.s32 	%rd50, %r90;
	add.s64 	%rd51, %rd20, %rd50;
	shl.b64 	%rd52, %rd51, 2;
	add.s64 	%rd21, %rd1, %rd52;
	ld.global.u32 	%r69, [%rd21+4];
	setp.le.s32 	%p22, %r107, %r69;
	@%p22 bra 	$L__BB1_49;
	st.global.u32 	[%rd21+4], %r107;
	st.global.u32 	[%rd19+4], %r69;
$L__BB1_49:
	add.s32 	%r91, %r68, -1;
	ld.global.u32 	%r70, [%rd19+8];
	cvt.s64.s32 	%rd53, %r91;
	add.s64 	%rd54, %rd20, %rd53;
	shl.b64 	%rd55, %rd54, 2;
	add.s64 	%rd22, %rd1, %rd55;
	ld.global.u32 	%r71, [%rd22+4];
	setp.le.s32 	%p23, %r70, %r71;
	@%p23 bra 	$L__BB1_51;
	st.global.u32 	[%rd22+4], %r70;
	st.global.u32 	[%rd19+8], %r71;
$L__BB1_51:
	ld.global.u32 	%r72, [%rd19+12];
	cvt.s64.s32 	%rd56, %r68;
	add.s64 	%rd57, %rd20, %rd56;
	shl.b64 	%rd58, %rd57, 2;
	add.s64 	%rd23, %rd1, %rd58;
	ld.global.u32 	%r73, [%rd23+4];
	setp.le.s32 	%p24, %r72, %r73;
	@%p24 bra 	$L__BB1_53;
	st.global.u32 	[%rd23+4], %r72;
	st.global.u32 	[%rd19+12], %r73;
$L__BB1_53:
	add.s32 	%r106, %r106, 4;
	add.s32 	%r105, %r105, 4;
	add.s32 	%r104, %r104, 4;
	setp.ne.s32 	%p25, %r106, 7;
	@%p25 bra 	$L__BB1_45;
$L__BB1_54:
	bar.sync 	0;
$L__BB1_55:
	ret;

}


// ===== COMPILED SASS (sm_100) =====

	.target	sm_100

	.elftype	@"ET_EXEC"


//--------------------- .note.nv.tkinfo           --------------------------
	.section	.note.nv.tkinfo,"",@"SHT_NOTE"
	.sectionflags	@"SHF_NOTE_NV_TKINFO"
	.tkinfo
        /*0018*/ 	.word	0x00000002
        /*0030*/ 	.string	""
        /*0030*/ 	.string	"ptxas"
        /*0030*/ 	.string	"Cuda compilation tools, release 13.0, V13.0.88"
        /*0030*/ 	.string	"Build cuda_13.0.r13.0/compiler.36424714_0"
        /*0030*/ 	.string	"-arch sm_100 -m 64 "



//--------------------- .note.nv.cuinfo           --------------------------
	.section	.note.nv.cuinfo,"",@"SHT_NOTE"
	.sectionflags	@"SHF_NOTE_NV_CUINFO"
        /*0018*/ 	.short	0x0002
        /*001a*/ 	.short	0x0064
        /*001c*/ 	.short	0x0082
	.zero		2


//--------------------- .nv.info                  --------------------------
	.section	.nv.info,"",@"SHT_CUDA_INFO"
	.align	4


	//----- nvinfo : EIATTR_REGCOUNT
	.align		4
        /*0000*/ 	.byte	0x04, 0x2f
        /*0002*/ 	.short	(.L_1 - .L_0)
	.align		4
.L_0:
        /*0004*/ 	.word	index@(_Z22bubbleSortDeviceSerialiPi)
        /*0008*/ 	.word	0x00000016


	//----- nvinfo : EIATTR_FRAME_SIZE
	.align		4
.L_1:
        /*000c*/ 	.byte	0x04, 0x11
        /*000e*/ 	.short	(.L_3 - .L_2)
	.align		4
.L_2:
        /*0010*/ 	.word	index@(_Z22bubbleSortDeviceSerialiPi)
        /*0014*/ 	.word	0x00000000


	//----- nvinfo : EIATTR_REGCOUNT
	.align		4
.L_3:
        /*0018*/ 	.byte	0x04, 0x2f
        /*001a*/ 	.short	(.L_5 - .L_4)
	.align		4
.L_4:
        /*001c*/ 	.word	index@(_Z24bubbleSortDeviceParallelPii)
        /*0020*/ 	.word	0x0000001c


	//----- nvinfo : EIATTR_FRAME_SIZE
	.align		4
.L_5:
        /*0024*/ 	.byte	0x04, 0x11
        /*0026*/ 	.short	(.L_7 - .L_6)
	.align		4
.L_6:
        /*0028*/ 	.word	index@(_Z24bubbleSortDeviceParallelPii)
        /*002c*/ 	.word	0x00000000


	//----- nvinfo : EIATTR_MIN_STACK_SIZE
	.align		4
.L_7:
        /*0030*/ 	.byte	0x04, 0x12
        /*0032*/ 	.short	(.L_9 - .L_8)
	.align		4
.L_8:
        /*0034*/ 	.word	index@(_Z24bubbleSortDeviceParallelPii)
        /*0038*/ 	.word	0x00000000


	//----- nvinfo : EIATTR_MIN_STACK_SIZE
	.align		4
.L_9:
        /*003c*/ 	.byte	0x04, 0x12
        /*003e*/ 	.short	(.L_11 - .L_10)
	.align		4
.L_10:
        /*0040*/ 	.word	index@(_Z22bubbleSortDeviceSerialiPi)
        /*0044*/ 	.word	0x00000000
.L_11:


//--------------------- .nv.compat                --------------------------
	.section	.nv.compat,"",@"SHT_CUDA_COMPAT_INFO"
	.align	4
        /*0000*/ 	.byte	0x02, 0x09, 0x00, 0x00, 0x02, 0x02, 0x01, 0x00, 0x02, 0x05, 0x05, 0x00, 0x03, 0x07, 0x01, 0x01
        /*0010*/ 	.byte	0x02, 0x03, 0x00, 0x00, 0x02, 0x06, 0x01, 0x00, 0x04, 0x0b, 0x08, 0x00, 0x09, 0x00, 0x00, 0x00
        /*0020*/ 	.byte	0x00, 0x00, 0x00, 0x00


//--------------------- .nv.info._Z24bubbleSortDeviceParallelPii --------------------------
	.section	.nv.info._Z24bubbleSortDeviceParallelPii,"",@"SHT_CUDA_INFO"
	.sectionflags	@""
	.align	4


	//----- nvinfo : EIATTR_CUDA_API_VERSION
	.align		4
        /*0000*/ 	.byte	0x04, 0x37
        /*0002*/ 	.short	(.L_13 - .L_12)
.L_12:
        /*0004*/ 	.word	0x00000082


	//----- nvinfo : EIATTR_KPARAM_INFO
	.align		4
.L_13:
        /*0008*/ 	.byte	0x04, 0x17
        /*000a*/ 	.short	(.L_15 - .L_14)
.L_14:
        /*000c*/ 	.word	0x00000000
        /*0010*/ 	.short	0x0001
        /*0012*/ 	.short	0x0008
        /*0014*/ 	.byte	0x00, 0xf0, 0x11, 0x00


	//----- nvinfo : EIATTR_KPARAM_INFO
	.align		4
.L_15:
        /*0018*/ 	.byte	0x04, 0x17
        /*001a*/ 	.short	(.L_17 - .L_16)
.L_16:
        /*001c*/ 	.word	0x00000000
        /*0020*/ 	.short	0x0000
        /*0022*/ 	.short	0x0000
        /*0024*/ 	.byte	0x00, 0xf5, 0x21, 0x00


	//----- nvinfo : EIATTR_SPARSE_MMA_MASK
	.align		4
.L_17:
        /*0028*/ 	.byte	0x03, 0x50
        /*002a*/ 	.short	0x0000


	//----- nvinfo : EIATTR_MAXREG_COUNT
	.align		4
        /*002c*/ 	.byte	0x03, 0x1b
        /*002e*/ 	.short	0x00ff


	//----- nvinfo : EIATTR_NUM_BARRIERS
	.align		4
        /*0030*/ 	.byte	0x02, 0x4c
        /*0032*/ 	.byte	0x01
	.zero		1


	//----- nvinfo : EIATTR_MERCURY_ISA_VERSION
	.align		4
        /*0034*/ 	.byte	0x03, 0x5f
        /*0036*/ 	.short	0x0101


	//----- nvinfo : EIATTR_VRC_CTA_INIT_COUNT
	.align		4
        /*0038*/ 	.byte	0x02, 0x4a
	.zero		1
	.zero		1


	//----- nvinfo : EIATTR_EXIT_INSTR_OFFSETS
	.align		4
        /*003c*/ 	.byte	0x04, 0x1c
        /*003e*/ 	.short	(.L_19 - .L_18)


	//   ....[0]....
.L_18:
        /*0040*/ 	.word	0x00000060


	//   ....[1]....
        /*0044*/ 	.word	0x00000370


	//   ....[2]....
        /*0048*/ 	.word	0x00000390


	//   ....[3]....
        /*004c*/ 	.word	0x00000f70


	//----- nvinfo : EIATTR_CRS_STACK_SIZE
	.align		4
.L_19:
        /*0050*/ 	.byte	0x04, 0x1e
        /*0052*/ 	.short	(.L_21 - .L_20)
.L_20:
        /*0054*/ 	.word	0x00000000


	//----- nvinfo : EIATTR_CBANK_PARAM_SIZE
	.align		4
.L_21:
        /*0058*/ 	.byte	0x03, 0x19
        /*005a*/ 	.short	0x000c


	//----- nvinfo : EIATTR_PARAM_CBANK
	.align		4
        /*005c*/ 	.byte	0x04, 0x0a
        /*005e*/ 	.short	(.L_23 - .L_22)
	.align		4
.L_22:
        /*0060*/ 	.word	index@(.nv.constant0._Z24bubbleSortDeviceParallelPii)
        /*0064*/ 	.short	0x0380
        /*0066*/ 	.short	0x000c


	//----- nvinfo : EIATTR_SW_WAR
	.align		4
.L_23:
        /*0068*/ 	.byte	0x04, 0x36
        /*006a*/ 	.short	(.L_25 - .L_24)
.L_24:
        /*006c*/ 	.word	0x00000008
.L_25:


//--------------------- .nv.info._Z22bubbleSortDeviceSerialiPi --------------------------
	.section	.nv.info._Z22bubbleSortDeviceSerialiPi,"",@"SHT_CUDA_INFO"
	.sectionflags	@""
	.align	4


	//----- nvinfo : EIATTR_CUDA_API_VERSION
	.align		4
        /*0000*/ 	.byte	0x04, 0x37
        /*0002*/ 	.short	(.L_27 - .L_26)
.L_26:
        /*0004*/ 	.word	0x00000082


	//----- nvinfo : EIATTR_KPARAM_INFO
	.align		4
.L_27:
        /*0008*/ 	.byte	0x04, 0x17
        /*000a*/ 	.short	(.L_29 - .L_28)
.L_28:
        /*000c*/ 	.word	0x00000000
        /*0010*/ 	.short	0x0001
        /*0012*/ 	.short	0x0008
        /*0014*/ 	.byte	0x00, 0xf5, 0x21, 0x00


	//----- nvinfo : EIATTR_KPARAM_INFO
	.align		4
.L_29:
        /*0018*/ 	.byte	0x04, 0x17
        /*001a*/ 	.short	(.L_31 - .L_30)
.L_30:
        /*001c*/ 	.word	0x00000000
        /*0020*/ 	.short	0x0000
        /*0022*/ 	.short	0x0000
        /*0024*/ 	.byte	0x00, 0xf0, 0x11, 0x00


	//----- nvinfo : EIATTR_SPARSE_MMA_MASK
	.align		4
.L_31:
        /*0028*/ 	.byte	0x03, 0x50
        /*002a*/ 	.short	0x0000


	//----- nvinfo : EIATTR_MAXREG_COUNT
	.align		4
        /*002c*/ 	.byte	0x03, 0x1b
        /*002e*/ 	.short	0x00ff


	//----- nvinfo : EIATTR_MERCURY_ISA_VERSION
	.align		4
        /*0030*/ 	.byte	0x03, 0x5f
        /*0032*/ 	.short	0x0101


	//----- nvinfo : EIATTR_VRC_CTA_INIT_COUNT
	.align		4
        /*0034*/ 	.byte	0x02, 0x4a
	.zero		1
	.zero		1


	//----- nvinfo : EIATTR_EXIT_INSTR_OFFSETS
	.align		4
        /*0038*/ 	.byte	0x04, 0x1c
        /*003a*/ 	.short	(.L_33 - .L_32)


	//   ....[0]....
.L_32:
        /*003c*/ 	.word	0x00000030


	//   ....[1]....
        /*0040*/ 	.word	0x00000830


	//----- nvinfo : EIATTR_CBANK_PARAM_SIZE
	.align		4
.L_33:
        /*0044*/ 	.byte	0x03, 0x19
        /*0046*/ 	.short	0x0010


	//----- nvinfo : EIATTR_PARAM_CBANK
	.align		4
        /*0048*/ 	.byte	0x04, 0x0a
        /*004a*/ 	.short	(.L_35 - .L_34)
	.align		4
.L_34:
        /*004c*/ 	.word	index@(.nv.constant0._Z22bubbleSortDeviceSerialiPi)
        /*0050*/ 	.short	0x0380
        /*0052*/ 	.short	0x0010


	//----- nvinfo : EIATTR_SW_WAR
	.align		4
.L_35:
        /*0054*/ 	.byte	0x04, 0x36
        /*0056*/ 	.short	(.L_37 - .L_36)
.L_36:
        /*0058*/ 	.word	0x00000008
.L_37:


//--------------------- .nv.callgraph             --------------------------
	.section	.nv.callgraph,"",@"SHT_CUDA_CALLGRAPH"
	.align	4
	.sectionentsize	8
	.align		4
        /*0000*/ 	.word	0x00000000
	.align		4
        /*0004*/ 	.word	0xffffffff
	.align		4
        /*0008*/ 	.word	0x00000000
	.align		4
        /*000c*/ 	.word	0xfffffffe
	.align		4
        /*0010*/ 	.word	0x00000000
	.align		4
        /*0014*/ 	.word	0xfffffffd
	.align		4
        /*0018*/ 	.word	0x00000000
	.align		4
        /*001c*/ 	.word	0xfffffffc


//--------------------- .text._Z24bubbleSortDeviceParallelPii --------------------------
	.section	.text._Z24bubbleSortDeviceParallelPii,"ax",@progbits
	.align	128
        .global         _Z24bubbleSortDeviceParallelPii
        .type           _Z24bubbleSortDeviceParallelPii,@function
        .size           _Z24bubbleSortDeviceParallelPii,(.L_x_25 - _Z24bubbleSortDeviceParallelPii)
        .other          _Z24bubbleSortDeviceParallelPii,@"STO_CUDA_ENTRY STV_DEFAULT"
_Z24bubbleSortDeviceParallelPii:
.text._Z24bubbleSortDeviceParallelPii:
[----:B------:R-:W-:Y:S01]  /*0000*/  LDC R1, c[0x0][0x37c] ;  /* 0x0000df00ff017b82 */ /* 0x000fe20000000800 */
[----:B------:R-:W0:Y:S01]  /*0010*/  S2R R3, SR_CTAID.X ;  /* 0x0000000000037919 */ /* 0x000e220000002500 */
[----:B------:R-:W0:Y:S01]  /*0020*/  LDCU UR4, c[0x0][0x360] ;  /* 0x00006c00ff0477ac */ /* 0x000e220008000800 */
[----:B------:R-:W0:Y:S02]  /*0030*/  S2R R2, SR_TID.X ;  /* 0x0000000000027919 */ /* 0x000e240000002100 */
[----:B0-----:R-:W-:-:S05]  /*0040*/  IMAD R0, R3, UR4, R2 ;  /* 0x0000000403007c24 */ /* 0x001fca000f8e0202 */
[----:B------:R-:W-:-:S13]  /*0050*/  ISETP.GT.AND P0, PT, R0, 0x1ff, PT ;  /* 0x000001ff0000780c */ /* 0x000fda0003f04270 */
[----:B------:R-:W-:Y:S05]  /*0060*/  @P0 EXIT ;  /* 0x000000000000094d */ /* 0x000fea0003800000 */
[----:B------:R-:W0:Y:S01]  /*0070*/  LDC R7, c[0x0][0x388] ;  /* 0x0000e200ff077b82 */ /* 0x000e220000000800 */
[----:B------:R-:W1:Y:S01]  /*0080*/  LDCU.64 UR4, c[0x0][0x358] ;  /* 0x00006b00ff0477ac */ /* 0x000e620008000a00 */
[----:B0-----:R-:W-:-:S13]  /*0090*/  ISETP.NE.AND P0, PT, R7, RZ, PT ;  /* 0x000000ff0700720c */ /* 0x001fda0003f05270 */
[----:B-1----:R-:W-:Y:S05]  /*00a0*/  @P0 BRA `(.L_x_0) ;  /* 0x0000000000b40947 */ /* 0x002fea0003800000 */
[----:B------:R-:W0:Y:S01]  /*00b0*/  LDC.64 R10, c[0x0][0x380] ;  /* 0x0000e000ff0a7b82 */ /* 0x000e220000000a00 */
[C---:B------:R-:W-:Y:S01]  /*00c0*/  ISETP.GT.U32.AND P1, PT, R2.reuse, 0x3, PT ;  /* 0x000000030200780c */ /* 0x040fe20003f24070 */
[----:B------:R-:W-:Y:S01]  /*00d0*/  IMAD.MOV.U32 R4, RZ, RZ, 0x4 ;  /* 0x00000004ff047424 */ /* 0x000fe200078e00ff */
[----:B------:R-:W-:Y:S01]  /*00e0*/  BSSY.RECONVERGENT B0, `(.L_x_1) ;  /* 0x0000016000007945 */ /* 0x000fe20003800200 */
[----:B------:R-:W-:Y:S01]  /*00f0*/  IMAD.MOV.U32 R5, RZ, RZ, 0x0 ;  /* 0x00000000ff057424 */ /* 0x000fe200078e00ff */
[----:B------:R-:W-:Y:S01]  /*0100*/  ISETP.GT.U32.AND P0, PT, R2, 0x3, PT ;  /* 0x000000030200780c */ /* 0x000fe20003f04070 */
[----:B------:R-:W-:Y:S02]  /*0110*/  IMAD.SHL.U32 R7, R0, 0x2, RZ ;  /* 0x0000000200077824 */ /* 0x000fe400078e00ff */
[----:B------:R-:W-:Y:S02]  /*0120*/  IMAD.SHL.U32 R0, R2, 0x2, RZ ;  /* 0x0000000202007824 */ /* 0x000fe400078e00ff */
[----:B0-----:R-:W-:-:S04]  /*0130*/  IMAD.WIDE.U32 R4, R10, 0x1, R4 ;  /* 0x000000010a047825 */ /* 0x001fc800078e0004 */
[----:B------:R-:W-:Y:S05]  /*0140*/  @P1 BRA `(.L_x_2) ;  /* 0x00000000003c1947 */ /* 0x000fea0003800000 */
[----:B------:R-:W-:Y:S02]  /*0150*/  IMAD.IADD R11, R5, 0x1, R11 ;  /* 0x00000001050b7824 */ /* 0x000fe400078e020b */
[----:B------:R-:W-:Y:S02]  /*0160*/  IMAD.MOV.U32 R9, RZ, RZ, R7 ;  /* 0x000000ffff097224 */ /* 0x000fe400078e0007 */
[----:B------:R-:W-:-:S07]  /*0170*/  IMAD.MOV.U32 R6, RZ, RZ, R0 ;  /* 0x000000ffff067224 */ /* 0x000fce00078e0000 */
.L_x_3:
[----:B------:R-:W-:Y:S02]  /*0180*/  IMAD.MOV.U32 R2, RZ, RZ, R4 ;  /* 0x000000ffff027224 */ /* 0x000fe400078e0004 */
[----:B------:R-:W-:Y:S02]  /*0190*/  IMAD.MOV.U32 R3, RZ, RZ, R11 ;  /* 0x000000ffff037224 */ /* 0x000fe400078e000b */
[----:B------:R-:W-:-:S05]  /*01a0*/  IMAD.WIDE R2, R9, 0x4, R2 ;  /* 0x0000000409027825 */ /* 0x000fca00078e0202 */
[----:B------:R-:W2:Y:S04]  /*01b0*/  LDG.E R13, desc[UR4][R2.64+-0x4] ;  /* 0xfffffc04020d7981 */ /* 0x000ea8000c1e1900 */
[----:B------:R-:W2:Y:S01]  /*01c0*/  LDG.E R8, desc[UR4][R2.64] ;  /* 0x0000000402087981 */ /* 0x000ea2000c1e1900 */
[----:B------:R-:W-:Y:S02]  /*01d0*/  VIADD R6, R6, 0x1 ;  /* 0x0000000106067836 */ /* 0x000fe40000000000 */
[----:B------:R-:W-:Y:S01]  /*01e0*/  VIADD R9, R9, 0x1 ;  /* 0x0000000109097836 */ /* 0x000fe20000000000 */
[----:B--2---:R-:W-:-:S13]  /*01f0*/  ISETP.GT.AND P1, PT, R13, R8, PT ;  /* 0x000000080d00720c */ /* 0x004fda0003f24270 */
[----:B------:R0:W-:Y:S04]  /*0200*/  @P1 STG.E desc[UR4][R2.64], R13 ;  /* 0x0000000d02001986 */ /* 0x0001e8000c101904 */
[----:B------:R0:W-:Y:S01]  /*0210*/  @P1 STG.E desc[UR4][R2.64+-0x4], R8 ;  /* 0xfffffc0802001986 */ /* 0x0001e2000c101904 */
[----:B------:R-:W-:-:S13]  /*0220*/  ISETP.NE.AND P1, PT, R6, 0x7, PT ;  /* 0x000000070600780c */ /* 0x000fda0003f25270 */
[----:B0-----:R-:W-:Y:S05]  /*0230*/  @P1 BRA `(.L_x_3) ;  /* 0xfffffffc00d01947 */ /* 0x001fea000383ffff */
.L_x_2:
[----:B------:R-:W-:Y:S05]  /*0240*/  BSYNC.RECONVERGENT B0 ;  /* 0x0000000000007941 */ /* 0x000fea0003800200 */
.L_x_1:
[----:B------:R-:W-:Y:S06]  /*0250*/  BAR.SYNC.DEFER_BLOCKING 0x0 ;  /* 0x0000000000007b1d */ /* 0x000fec0000010000 */
[----:B------:R-:W-:Y:S04]  /*0260*/  BSSY.RECONVERGENT B0, `(.L_x_4) ;  /* 0x000000f000007945 */ /* 0x000fe80003800200 */
[----:B------:R-:W-:Y:S05]  /*0270*/  @P0 BRA `(.L_x_5) ;  /* 0x0000000000340947 */ /* 0x000fea0003800000 */
[----:B------:R-:W0:Y:S02]  /*0280*/  LDC.64 R2, c[0x0][0x380] ;  /* 0x0000e000ff027b82 */ /* 0x000e240000000a00 */
[----:B0-----:R-:W-:-:S05]  /*0290*/  IADD3 R2, P0, PT, R2, 0x4, RZ ;  /* 0x0000000402027810 */ /* 0x001fca0007f1e0ff */
[----:B------:R-:W-:-:S08]  /*02a0*/  IMAD.X R3, RZ, RZ, R3, P0 ;  /* 0x000000ffff037224 */ /* 0x000fd000000e0603 */
.L_x_6:
        /* <DEDUP_REMOVED lines=10> */
.L_x_5:
[----:B------:R-:W-:Y:S05]  /*0350*/  BSYNC.RECONVERGENT B0 ;  /* 0x0000000000007941 */ /* 0x000fea0003800200 */
.L_x_4:
[----:B------:R-:W-:Y:S06]  /*0360*/  BAR.SYNC.DEFER_BLOCKING 0x0 ;  /* 0x0000000000007b1d */ /* 0x000fec0000010000 */
[----:B------:R-:W-:Y:S05]  /*0370*/  EXIT ;  /* 0x000000000000794d */ /* 0x000fea0003800000 */
.L_x_0:
[----:B------:R-:W-:-:S13]  /*0380*/  ISETP.NE.AND P0, PT, R3, 0x7f, PT ;  /* 0x0000007f0300780c */ /* 0x000fda0003f05270 */
[----:B------:R-:W-:Y:S05]  /*0390*/  @!P0 EXIT ;  /* 0x000000000000894d */ /* 0x000fea0003800000 */
[----:B------:R-:W-:Y:S01]  /*03a0*/  IMAD R6, R2, -0x2, R7 ;  /* 0xfffffffe02067824 */ /* 0x000fe200078e0207 */
[----:B------:R-:W0:Y:S01]  /*03b0*/  LDCU.64 UR8, c[0x0][0x380] ;  /* 0x00007000ff0877ac */ /* 0x000e220008000a00 */
[----:B------:R-:W-:Y:S01]  /*03c0*/  IMAD.MOV.U32 R3, RZ, RZ, -0x2 ;  /* 0xfffffffeff037424 */ /* 0x000fe200078e00ff */
[----:B------:R-:W-:Y:S01]  /*03d0*/  BSSY.RECONVERGENT B0, `(.L_x_7) ;  /* 0x000005c000007945 */ /* 0x000fe20003800200 */
[----:B------:R-:W-:Y:S02]  /*03e0*/  VIADD R6, R6, 0x7 ;  /* 0x0000000706067836 */ /* 0x000fe40000000000 */
[----:B------:R-:W-:Y:S02]  /*03f0*/  IMAD R3, R2, R3, 0x7 ;  /* 0x0000000702037424 */ /* 0x000fe400078e0203 */
[----:B------:R-:W-:Y:S01]  /*0400*/  IMAD.SHL.U32 R0, R0, 0x2, RZ ;  /* 0x0000000200007824 */ /* 0x000fe200078e00ff */
[----:B------:R-:W-:Y:S01]  /*0410*/  ISETP.GT.AND P0, PT, R6, R7, PT ;  /* 0x000000070600720c */ /* 0x000fe20003f04270 */
[----:B------:R-:W-:-:S12]  /*0420*/  VIADD R19, R3, 0xffffffff ;  /* 0xffffffff03137836 */ /* 0x000fd80000000000 */
[----:B0-----:R-:W-:Y:S05]  /*0430*/  @!P0 BRA `(.L_x_8) ;  /* 0x0000000400548947 */ /* 0x001fea0003800000 */
[----:B------:R-:W0:Y:S01]  /*0440*/  LDC.64 R4, c[0x0][0x380] ;  /* 0x0000e000ff047b82 */ /* 0x000e220000000a00 */
[----:B------:R-:W-:-:S04]  /*0450*/  IMAD.IADD R9, R0, 0x1, R7 ;  /* 0x0000000100097824 */ /* 0x000fc800078e0207 */
[----:B0-----:R-:W-:-:S05]  /*0460*/  IMAD.WIDE R4, R9, 0x4, R4 ;  /* 0x0000000409047825 */ /* 0x001fca00078e0204 */
[----:B------:R-:W2:Y:S04]  /*0470*/  LDG.E R9, desc[UR4][R4.64] ;  /* 0x0000000404097981 */ /* 0x000ea8000c1e1900 */
[----:B------:R-:W2:Y:S01]  /*0480*/  LDG.E R13, desc[UR4][R4.64+0x4] ;  /* 0x00000404040d7981 */ /* 0x000ea2000c1e1900 */
[----:B------:R-:W-:Y:S01]  /*0490*/  LOP3.LUT R8, R3, 0x3, RZ, 0xc0, !PT ;  /* 0x0000000303087812 */ /* 0x000fe200078ec0ff */
[----:B------:R-:W-:Y:S01]  /*04a0*/  BSSY.RECONVERGENT B1, `(.L_x_9) ;  /* 0x000001e000017945 */ /* 0x000fe20003800200 */
[----:B------:R-:W-:Y:S01]  /*04b0*/  ISETP.GE.U32.AND P0, PT, R19, 0x3, PT ;  /* 0x000000031300780c */ /* 0x000fe20003f06070 */
[----:B------:R-:W-:Y:S01]  /*04c0*/  VIADD R17, R7, 0x1 ;  /* 0x0000000107117836 */ /* 0x000fe20000000000 */
[----:B------:R-:W-:Y:S02]  /*04d0*/  ISETP.NE.AND P2, PT, R8, 0x1, PT ;  /* 0x000000010800780c */ /* 0x000fe40003f45270 */
[----:B--2---:R-:W-:-:S13]  /*04e0*/  ISETP.GT.AND P1, PT, R9, R13, PT ;  /* 0x0000000d0900720c */ /* 0x004fda0003f24270 */
[----:B------:R-:W-:Y:S04]  /*04f0*/  @P1 STG.E desc[UR4][R4.64+0x4], R9 ;  /* 0x0000040904001986 */ /* 0x000fe8000c101904 */
[----:B------:R0:W-:Y:S02]  /*0500*/  @P1 STG.E desc[UR4][R4.64], R13 ;  /* 0x0000000d04001986 */ /* 0x0001e4000c101904 */
[----:B0-----:R-:W-:Y:S01]  /*0510*/  @P1 IMAD.MOV.U32 R13, RZ, RZ, R9 ;  /* 0x000000ffff0d1224 */ /* 0x001fe200078e0009 */
[----:B------:R-:W-:Y:S06]  /*0520*/  @!P2 BRA `(.L_x_10) ;  /* 0x000000000054a947 */ /* 0x000fec0003800000 */
[----:B------:R-:W0:Y:S01]  /*0530*/  LDCU.64 UR6, c[0x0][0x380] ;  /* 0x00007000ff0677ac */ /* 0x000e220008000a00 */
[----:B------:R-:W-:Y:S02]  /*0540*/  SHF.R.S32.HI R10, RZ, 0x1f, R0 ;  /* 0x0000001fff0a7819 */ /* 0x000fe40000011400 */
[----:B------:R-:W-:-:S04]  /*0550*/  IADD3 R9, P1, PT, R0, R17, RZ ;  /* 0x0000001100097210 */ /* 0x000fc80007f3e0ff */
[----:B------:R-:W-:Y:S02]  /*0560*/  LEA.HI.X.SX32 R12, R17, R10, 0x1, P1 ;  /* 0x0000000a110c7211 */ /* 0x000fe400008f0eff */
[----:B0-----:R-:W-:-:S04]  /*0570*/  LEA R8, P1, R9, UR6, 0x2 ;  /* 0x0000000609087c11 */ /* 0x001fc8000f8210ff */
[----:B------:R-:W-:-:S05]  /*0580*/  LEA.HI.X R9, R9, UR7, R12, 0x2, P1 ;  /* 0x0000000709097c11 */ /* 0x000fca00088f140c */
[----:B------:R-:W2:Y:S01]  /*0590*/  LDG.E R14, desc[UR4][R8.64+0x4] ;  /* 0x00000404080e7981 */ /* 0x000ea2000c1e1900 */
[----:B------:R-:W-:-:S05]  /*05a0*/  VIADD R11, R7, 0x2 ;  /* 0x00000002070b7836 */ /* 0x000fca0000000000 */
[----:B------:R-:W-:-:S04]  /*05b0*/  IADD3 R12, P2, PT, R0, R11, RZ ;  /* 0x0000000b000c7210 */ /* 0x000fc80007f5e0ff */
[----:B------:R-:W-:Y:S02]  /*05c0*/  LEA.HI.X.SX32 R11, R11, R10, 0x1, P2 ;  /* 0x0000000a0b0b7211 */ /* 0x000fe400010f0eff */
[----:B------:R-:W-:-:S04]  /*05d0*/  LEA R10, P2, R12, UR6, 0x2 ;  /* 0x000000060c0a7c11 */ /* 0x000fc8000f8410ff */
[----:B------:R-:W-:Y:S02]  /*05e0*/  LEA.HI.X R11, R12, UR7, R11, 0x2, P2 ;  /* 0x000000070c0b7c11 */ /* 0x000fe400090f140b */
[----:B--2---:R-:W-:-:S13]  /*05f0*/  ISETP.GT.AND P1, PT, R13, R14, PT ;  /* 0x0000000e0d00720c */ /* 0x004fda0003f24270 */
[----:B------:R0:W-:Y:S04]  /*0600*/  @P1 STG.E desc[UR4][R8.64+0x4], R13 ;  /* 0x0000040d08001986 */ /* 0x0001e8000c101904 */
[----:B------:R0:W-:Y:S04]  /*0610*/  @P1 STG.E desc[UR4][R4.64+0x4], R14 ;  /* 0x0000040e04001986 */ /* 0x0001e8000c101904 */
[----:B------:R-:W2:Y:S04]  /*0620*/  LDG.E R15, desc[UR4][R4.64+0x8] ;  /* 0x00000804040f7981 */ /* 0x000ea8000c1e1900 */
[----:B------:R-:W2:Y:S01]  /*0630*/  LDG.E R12, desc[UR4][R10.64+0x4] ;  /* 0x000004040a0c7981 */ /* 0x000ea2000c1e1900 */
[----:B------:R-:W-:Y:S01]  /*0640*/  VIADD R17, R7, 0x3 ;  /* 0x0000000307117836 */ /* 0x000fe20000000000 */
[----:B--2---:R-:W-:-:S13]  /*0650*/  ISETP.GT.AND P1, PT, R15, R12, PT ;  /* 0x0000000c0f00720c */ /* 0x004fda0003f24270 */
[----:B------:R0:W-:Y:S04]  /*0660*/  @P1 STG.E desc[UR4][R10.64+0x4], R15 ;  /* 0x0000040f0a001986 */ /* 0x0001e8000c101904 */
[----:B------:R0:W-:Y:S02]  /*0670*/  @P1 STG.E desc[UR4][R4.64+0x8], R12 ;  /* 0x0000080c04001986 */ /* 0x0001e4000c101904 */
.L_x_10:
[----:B------:R-:W-:Y:S05]  /*0680*/  BSYNC.RECONVERGENT B1 ;  /* 0x0000000000017941 */ /* 0x000fea0003800200 */
.L_x_9:
[----:B------:R-:W-:Y:S05]  /*0690*/  @!P0 BRA `(.L_x_8) ;  /* 0x0000000000bc8947 */ /* 0x000fea0003800000 */
[----:B0-----:R-:W0:Y:S01]  /*06a0*/  LDC.64 R4, c[0x0][0x380] ;  /* 0x0000e000ff047b82 */ /* 0x001e220000000a00 */
[----:B------:R-:W-:Y:S01]  /*06b0*/  IMAD R8, R2, 0x2, R17 ;  /* 0x0000000202087824 */ /* 0x000fe200078e0211 */
[----:B------:R-:W-:Y:S01]  /*06c0*/  SHF.R.S32.HI R18, RZ, 0x1f, R0 ;  /* 0x0000001fff127819 */ /* 0x000fe20000011400 */
[----:B------:R-:W-:Y:S02]  /*06d0*/  VIADD R16, R17, 0xfffffff9 ;  /* 0xfffffff911107836 */ /* 0x000fe40000000000 */
[----:B------:R-:W-:Y:S02]  /*06e0*/  IMAD.IADD R7, R8, 0x1, -R7 ;  /* 0x0000000108077824 */ /* 0x000fe400078e0a07 */
[----:B------:R-:W-:-:S07]  /*06f0*/  IMAD.IADD R17, R0, 0x1, R17 ;  /* 0x0000000100117824 */ /* 0x000fce00078e0211 */
.L_x_11:
[----:B0-----:R-:W-:-:S05]  /*0700*/  IMAD.WIDE R8, R17, 0x4, R4 ;  /* 0x0000000411087825 */ /* 0x001fca00078e0204 */
[----:B------:R-:W2:Y:S04]  /*0710*/  LDG.E R15, desc[UR4][R8.64] ;  /* 0x00000004080f7981 */ /* 0x000ea8000c1e1900 */
[----:B------:R-:W2:Y:S01]  /*0720*/  LDG.E R21, desc[UR4][R8.64+0x4] ;  /* 0x0000040408157981 */ /* 0x000ea2000c1e1900 */
[----:B------:R-:W-:-:S05]  /*0730*/  VIADD R11, R16, 0x8 ;  /* 0x00000008100b7836 */ /* 0x000fca0000000000 */
[----:B------:R-:W-:-:S04]  /*0740*/  IADD3 R10, P1, PT, R0, R11, RZ ;  /* 0x0000000b000a7210 */ /* 0x000fc80007f3e0ff */
[----:B------:R-:W-:Y:S02]  /*0750*/  LEA.HI.X.SX32 R11, R11, R18, 0x1, P1 ;  /* 0x000000120b0b7211 */ /* 0x000fe400008f0eff */
[----:B------:R-:W-:-:S04]  /*0760*/  LEA R12, P1, R10, UR8, 0x2 ;  /* 0x000000080a0c7c11 */ /* 0x000fc8000f8210ff */
[----:B------:R-:W-:Y:S02]  /*0770*/  LEA.HI.X R13, R10, UR9, R11, 0x2, P1 ;  /* 0x000000090a0d7c11 */ /* 0x000fe400088f140b */
[----:B--2---:R-:W-:-:S13]  /*0780*/  ISETP.GT.AND P0, PT, R15, R21, PT ;  /* 0x000000150f00720c */ /* 0x004fda0003f04270 */
[----:B------:R-:W-:Y:S04]  /*0790*/  @P0 STG.E desc[UR4][R8.64+0x4], R15 ;  /* 0x0000040f08000986 */ /* 0x000fe8000c101904 */
[----:B------:R0:W-:Y:S04]  /*07a0*/  @P0 STG.E desc[UR4][R8.64], R21 ;  /* 0x0000001508000986 */ /* 0x0001e8000c101904 */
[----:B------:R-:W2:Y:S01]  /*07b0*/  LDG.E R22, desc[UR4][R12.64+0x4] ;  /* 0x000004040c167981 */ /* 0x000ea2000c1e1900 */
[----:B------:R-:W-:-:S05]  /*07c0*/  VIADD R11, R16, 0x9 ;  /* 0x00000009100b7836 */ /* 0x000fca0000000000 */
[----:B------:R-:W-:Y:S01]  /*07d0*/  IADD3 R14, P1, PT, R0, R11, RZ ;  /* 0x0000000b000e7210 */ /* 0x000fe20007f3e0ff */
[----:B0-----:R-:W-:-:S03]  /*07e0*/  @P0 IMAD.MOV.U32 R21, RZ, RZ, R15 ;  /* 0x000000ffff150224 */ /* 0x001fc600078e000f */
        /* <DEDUP_REMOVED lines=16> */
[----:B0-----:R-:W2:Y:S04]  /*08f0*/  LDG.E R13, desc[UR4][R8.64+0xc] ;  /* 0x00000c04080d7981 */ /* 0x001ea8000c1e1900 */
[----:B------:R-:W2:Y:S01]  /*0900*/  LDG.E R12, desc[UR4][R14.64+0x4] ;  /* 0x000004040e0c7981 */ /* 0x000ea2000c1e1900 */
[----:B------:R-:W-:-:S02]  /*0910*/  VIADD R7, R7, 0x4 ;  /* 0x0000000407077836 */ /* 0x000fc40000000000 */
[----:B------:R-:W-:Y:S02]  /*0920*/  VIADD R16, R16, 0x4 ;  /* 0x0000000410107836 */ /* 0x000fe40000000000 */
[----:B------:R-:W-:Y:S01]  /*0930*/  VIADD R17, R17, 0x4 ;  /* 0x0000000411117836 */ /* 0x000fe20000000000 */
[----:B--2---:R-:W-:-:S13]  /*0940*/  ISETP.GT.AND P0, PT, R13, R12, PT ;  /* 0x0000000c0d00720c */ /* 0x004fda0003f04270 */
[----:B------:R1:W-:Y:S04]  /*0950*/  @P0 STG.E desc[UR4][R14.64+0x4], R13 ;  /* 0x0000040d0e000986 */ /* 0x0003e8000c101904 */
[----:B------:R1:W-:Y:S01]  /*0960*/  @P0 STG.E desc[UR4][R8.64+0xc], R12 ;  /* 0x00000c0c08000986 */ /* 0x0003e2000c101904 */
[----:B------:R-:W-:-:S13]  /*0970*/  ISETP.NE.AND P0, PT, R7, 0x7, PT ;  /* 0x000000070700780c */ /* 0x000fda0003f05270 */
[----:B-1----:R-:W-:Y:S05]  /*0980*/  @P0 BRA `(.L_x_11) ;  /* 0xfffffffc005c0947 */ /* 0x002fea000383ffff */
.L_x_8:
[----:B------:R-:W-:Y:S05]  /*0990*/  BSYNC.RECONVERGENT B0 ;  /* 0x0000000000007941 */ /* 0x000fea0003800200 */
.L_x_7:
[----:B0-----:R-:W0:Y:S01]  /*09a0*/  LDC R11, c[0x0][0x388] ;  /* 0x0000e200ff0b7b82 */ /* 0x001e220000000800 */
[----:B------:R-:W1:Y:S01]  /*09b0*/  LDCU.64 UR8, c[0x0][0x380] ;  /* 0x00007000ff0877ac */ /* 0x000e620008000a00 */
[----:B------:R-:W-:Y:S06]  /*09c0*/  BSSY.RECONVERGENT B0, `(.L_x_12) ;  /* 0x0000059000007945 */ /* 0x000fec0003800200 */
[----:B------:R-:W-:Y:S01]  /*09d0*/  BAR.SYNC.DEFER_BLOCKING 0x0 ;  /* 0x0000000000007b1d */ /* 0x000fe20000010000 */
[----:B0-----:R-:W-:-:S13]  /*09e0*/  ISETP.GT.AND P0, PT, R6, R11, PT ;  /* 0x0000000b0600720c */ /* 0x001fda0003f04270 */
[----:B-1----:R-:W-:Y:S05]  /*09f0*/  @!P0 BRA `(.L_x_13) ;  /* 0x0000000400548947 */ /* 0x002fea0003800000 */
[----:B------:R-:W0:Y:S01]  /*0a00*/  LDC.64 R4, c[0x0][0x380] ;  /* 0x0000e000ff047b82 */ /* 0x000e220000000a00 */
[----:B------:R-:W-:-:S04]  /*0a10*/  IMAD.IADD R7, R0, 0x1, R11 ;  /* 0x0000000100077824 */ /* 0x000fc800078e020b */
[----:B0-----:R-:W-:-:S05]  /*0a20*/  IMAD.WIDE R4, R7, 0x4, R4 ;  /* 0x0000000407047825 */ /* 0x001fca00078e0204 */
[----:B------:R-:W2:Y:S04]  /*0a30*/  LDG.E R7, desc[UR4][R4.64] ;  /* 0x0000000404077981 */ /* 0x000ea8000c1e1900 */
[----:B------:R-:W2:Y:S01]  /*0a40*/  LDG.E R13, desc[UR4][R4.64+0x4] ;  /* 0x00000404040d7981 */ /* 0x000ea2000c1e1900 */
[----:B------:R-:W-:Y:S01]  /*0a50*/  LOP3.LUT R3, R3, 0x3, RZ, 0xc0, !PT ;  /* 0x0000000303037812 */ /* 0x000fe200078ec0ff */
[----:B------:R-:W-:Y:S01]  /*0a60*/  BSSY.RECONVERGENT B1, `(.L_x_14) ;  /* 0x000001e000017945 */ /* 0x000fe20003800200 */
[----:B------:R-:W-:Y:S02]  /*0a70*/  ISETP.GE.U32.AND P0, PT, R19, 0x3, PT ;  /* 0x000000031300780c */ /* 0x000fe40003f06070 */
[----:B------:R-:W-:Y:S01]  /*0a80*/  ISETP.NE.AND P2, PT, R3, 0x1, PT ;  /* 0x000000010300780c */ /* 0x000fe20003f45270 */
[----:B------:R-:W-:Y:S01]  /*0a90*/  VIADD R3, R11, 0x1 ;  /* 0x000000010b037836 */ /* 0x000fe20000000000 */
        /* <DEDUP_REMOVED lines=26> */
.L_x_15:
[----:B------:R-:W-:Y:S05]  /*0c40*/  BSYNC.RECONVERGENT B1 ;  /* 0x0000000000017941 */ /* 0x000fea0003800200 */
.L_x_14:
[----:B------:R-:W-:Y:S05]  /*0c50*/  @!P0 BRA `(.L_x_13) ;  /* 0x0000000000bc8947 */ /* 0x000fea0003800000 */
[----:B0-----:R-:W0:Y:S01]  /*0c60*/  LDC.64 R4, c[0x0][0x380] ;  /* 0x0000e000ff047b82 */ /* 0x001e220000000a00 */
[----:B------:R-:W-:Y:S01]  /*0c70*/  IMAD R2, R2, 0x2, R3 ;  /* 0x0000000202027824 */ /* 0x000fe200078e0203 */
[----:B------:R-:W-:Y:S01]  /*0c80*/  SHF.R.S32.HI R12, RZ, 0x1f, R0 ;  /* 0x0000001fff0c7819 */ /* 0x000fe20000011400 */
[----:B------:R-:W-:Y:S02]  /*0c90*/  VIADD R10, R3, 0xfffffff9 ;  /* 0xfffffff9030a7836 */ /* 0x000fe40000000000 */
[----:B------:R-:W-:Y:S02]  /*0ca0*/  IMAD.IADD R11, R2, 0x1, -R11 ;  /* 0x00000001020b7824 */ /* 0x000fe400078e0a0b */
[----:B------:R-:W-:-:S07]  /*0cb0*/  IMAD.IADD R13, R0, 0x1, R3 ;  /* 0x00000001000d7824 */ /* 0x000fce00078e0203 */
.L_x_16:
        /* <DEDUP_REMOVED lines=41> */
.L_x_13:
[----:B------:R-:W-:Y:S05]  /*0f50*/  BSYNC.RECONVERGENT B0 ;  /* 0x0000000000007941 */ /* 0x000fea0003800200 */
.L_x_12:
[----:B------:R-:W-:Y:S06]  /*0f60*/  BAR.SYNC.DEFER_BLOCKING 0x0 ;  /* 0x0000000000007b1d */ /* 0x000fec0000010000 */
[----:B------:R-:W-:Y:S05]  /*0f70*/  EXIT ;  /* 0x000000000000794d */ /* 0x000fea0003800000 */
.L_x_17:
[----:B------:R-:W-:-:S00]  /*0f80*/  BRA `(.L_x_17) ;  /* 0xfffffffc00fc7947 */ /* 0x000fc0000383ffff */
[----:B------:R-:W-:-:S00]  /*0f90*/  NOP ;  /* 0x0000000000007918 */ /* 0x000fc00000000000 */
        /* <DEDUP_REMOVED lines=14> */
.L_x_25:


//--------------------- .text._Z22bubbleSortDeviceSerialiPi --------------------------
	.section	.text._Z22bubbleSortDeviceSerialiPi,"ax",@progbits
	.align	128
        .global         _Z22bubbleSortDeviceSerialiPi
        .type           _Z22bubbleSortDeviceSerialiPi,@function
        .size           _Z22bubbleSortDeviceSerialiPi,(.L_x_26 - _Z22bubbleSortDeviceSerialiPi)
        .other          _Z22bubbleSortDeviceSerialiPi,@"STO_CUDA_ENTRY STV_DEFAULT"
_Z22bubbleSortDeviceSerialiPi:
.text._Z22bubbleSortDeviceSerialiPi:
[----:B------:R-:W-:Y:S08]  /*0000*/  LDC R1, c[0x0][0x37c] ;  /* 0x0000df00ff017b82 */ /* 0x000ff00000000800 */
[----:B------:R-:W0:Y:S02]  /*0010*/  LDC R3, c[0x0][0x380] ;  /* 0x0000e000ff037b82 */ /* 0x000e240000000800 */
[----:B0-----:R-:W-:-:S13]  /*0020*/  ISETP.GE.AND P0, PT, R3, 0x2, PT ;  /* 0x000000020300780c */ /* 0x001fda0003f06270 */
[----:B------:R-:W-:Y:S05]  /*0030*/  @!P0 EXIT ;  /* 0x000000000000894d */ /* 0x000fea0003800000 */
[C---:B------:R-:W-:Y:S01]  /*0040*/  VIADD R8, R3.reuse, 0x7 ;  /* 0x0000000703087836 */ /* 0x040fe20000000000 */
[----:B------:R-:W0:Y:S01]  /*0050*/  LDCU.64 UR4, c[0x0][0x388] ;  /* 0x00007100ff0477ac */ /* 0x000e220008000a00 */
[C---:B------:R-:W-:Y:S02]  /*0060*/  VIADD R2, R3.reuse, 0xfffffffe ;  /* 0xfffffffe03027836 */ /* 0x040fe40000000000 */
[C---:B------:R-:W-:Y:S01]  /*0070*/  VIADD R10, R3.reuse, 0x3 ;  /* 0x00000003030a7836 */ /* 0x040fe20000000000 */
[----:B------:R-:W-:Y:S01]  /*0080*/  LOP3.LUT R0, R8, 0x7, RZ, 0xc0, !PT ;  /* 0x0000000708007812 */ /* 0x000fe200078ec0ff */
[----:B------:R-:W1:Y:S01]  /*0090*/  LDCU.64 UR8, c[0x0][0x358] ;  /* 0x00006b00ff0877ac */ /* 0x000e620008000a00 */
[----:B------:R-:W-:Y:S02]  /*00a0*/  ISETP.GE.U32.AND P0, PT, R2, 0x7, PT ;  /* 0x000000070200780c */ /* 0x000fe40003f06070 */
[----:B------:R-:W-:Y:S01]  /*00b0*/  LOP3.LUT R4, R10, 0x3, RZ, 0xc0, !PT ;  /* 0x000000030a047812 */ /* 0x000fe200078ec0ff */
[----:B------:R-:W-:Y:S01]  /*00c0*/  VIADD R2, R0, 0xffffffff ;  /* 0xffffffff00027836 */ /* 0x000fe20000000000 */
[----:B------:R-:W-:Y:S01]  /*00d0*/  UMOV UR6, 0x1 ;  /* 0x0000000100067882 */ /* 0x000fe20000000000 */
[----:B------:R-:W-:Y:S01]  /*00e0*/  VIADD R0, R3, 0xffffffff ;  /* 0xffffffff03007836 */ /* 0x000fe20000000000 */
[----:B------:R-:W-:-:S02]  /*00f0*/  ISETP.NE.AND P1, PT, R4, 0x1, PT ;  /* 0x000000010400780c */ /* 0x000fc40003f25270 */
[----:B------:R-:W-:Y:S02]  /*0100*/  ISETP.GE.U32.AND P2, PT, R2, 0x3, PT ;  /* 0x000000030200780c */ /* 0x000fe40003f46070 */
[----:B------:R-:W-:Y:S01]  /*0110*/  LOP3.LUT R2, R0, 0xfffffff8, RZ, 0xc0, !PT ;  /* 0xfffffff800027812 */ /* 0x000fe200078ec0ff */
[----:B0-----:R-:W-:-:S04]  /*0120*/  UIADD3 UR4, UP0, UPT, UR4, 0x10, URZ ;  /* 0x0000001004047890 */ /* 0x001fc8000ff1e0ff */
[----:B------:R-:W-:Y:S01]  /*0130*/  IMAD.MOV R3, RZ, RZ, -R2 ;  /* 0x000000ffff037224 */ /* 0x000fe200078e0a02 */
[----:B------:R-:W-:-:S12]  /*0140*/  UIADD3.X UR5, UPT, UPT, URZ, UR5, URZ, UP0, !UPT ;  /* 0x00000005ff057290 */ /* 0x000fd800087fe4ff */
.L_x_23:
[----:B0-----:R-:W0:Y:S01]  /*0150*/  LDCU UR7, c[0x0][0x380] ;  /* 0x00007000ff0777ac */ /* 0x001e220008000800 */
[----:B------:R-:W-:Y:S01]  /*0160*/  IMAD.MOV.U32 R7, RZ, RZ, RZ ;  /* 0x000000ffff077224 */ /* 0x000fe200078e00ff */
[----:B------:R-:W-:-:S04]  /*0170*/  UIADD3 UR6, UPT, UPT, UR6, 0x1, URZ ;  /* 0x0000000106067890 */ /* 0x000fc8000fffe0ff */
[----:B0-----:R-:W-:Y:S01]  /*0180*/  UISETP.NE.AND UP0, UPT, UR6, UR7, UPT ;  /* 0x000000070600728c */ /* 0x001fe2000bf05270 */
[----:B--2-4-:R-:W-:Y:S10]  /*0190*/  @!P0 BRA `(.L_x_18) ;  /* 0x0000000000d48947 */ /* 0x014ff40003800000 */
[----:B------:R-:W1:Y:S02]  /*01a0*/  LDC.64 R4, c[0x0][0x388] ;  /* 0x0000e200ff047b82 */ /* 0x000e640000000a00 */
[----:B-1----:R0:W5:Y:S01]  /*01b0*/  LDG.E R7, desc[UR8][R4.64] ;  /* 0x0000000804077981 */ /* 0x002162000c1e1900 */
[----:B------:R-:W-:Y:S01]  /*01c0*/  MOV R9, UR4 ;  /* 0x0000000400097c02 */ /* 0x000fe20008000f00 */
[----:B------:R-:W-:Y:S02]  /*01d0*/  IMAD.U32 R14, RZ, RZ, UR5 ;  /* 0x00000005ff0e7e24 */ /* 0x000fe4000f8e00ff */
[----:B------:R-:W-:-:S07]  /*01e0*/  IMAD.MOV.U32 R6, RZ, RZ, R3 ;  /* 0x000000ffff067224 */ /* 0x000fce00078e0003 */
.L_x_19:
[----:B0-----:R-:W-:Y:S02]  /*01f0*/  IMAD.MOV.U32 R4, RZ, RZ, R9 ;  /* 0x000000ffff047224 */ /* 0x001fe400078e0009 */
[----:B------:R-:W-:-:S05]  /*0200*/  IMAD.MOV.U32 R5, RZ, RZ, R14 ;  /* 0x000000ffff057224 */ /* 0x000fca00078e000e */
[----:B------:R-:W2:Y:S04]  /*0210*/  LDG.E R9, desc[UR8][R4.64+-0xc] ;  /* 0xfffff40804097981 */ /* 0x000ea8000c1e1900 */
[----:B------:R-:W3:Y:S04]  /*0220*/  LDG.E R11, desc[UR8][R4.64+-0x8] ;  /* 0xfffff808040b7981 */ /* 0x000ee8000c1e1900 */
[----:B------:R-:W4:Y:S04]  /*0230*/  LDG.E R13, desc[UR8][R4.64+-0x4] ;  /* 0xfffffc08040d7981 */ /* 0x000f28000c1e1900 */
[----:B------:R-:W4:Y:S04]  /*0240*/  LDG.E R15, desc[UR8][R4.64] ;  /* 0x00000008040f7981 */ /* 0x000f28000c1e1900 */
[----:B------:R-:W4:Y:S04]  /*0250*/  LDG.E R17, desc[UR8][R4.64+0x4] ;  /* 0x0000040804117981 */ /* 0x000f28000c1e1900 */
[----:B------:R-:W4:Y:S04]  /*0260*/  LDG.E R19, desc[UR8][R4.64+0x8] ;  /* 0x0000080804137981 */ /* 0x000f28000c1e1900 */
[----:B------:R-:W4:Y:S01]  /*0270*/  LDG.E R12, desc[UR8][R4.64+0xc] ;  /* 0x00000c08040c7981 */ /* 0x000f22000c1e1900 */
[----:B--2--5:R-:W-:-:S13]  /*0280*/  ISETP.GT.AND P3, PT, R7, R9, PT ;  /* 0x000000090700720c */ /* 0x024fda0003f64270 */
[----:B------:R0:W-:Y:S04]  /*0290*/  @P3 STG.E desc[UR8][R4.64+-0x10], R9 ;  /* 0xfffff00904003986 */ /* 0x0001e8000c101908 */
[----:B------:R1:W-:Y:S01]  /*02a0*/  @P3 STG.E desc[UR8][R4.64+-0xc], R7 ;  /* 0xfffff40704003986 */ /* 0x0003e2000c101908 */
[----:B0-----:R-:W-:-:S03]  /*02b0*/  @P3 IMAD.MOV.U32 R9, RZ, RZ, R7 ;  /* 0x000000ffff093224 */ /* 0x001fc600078e0007 */
[----:B-1----:R-:W2:Y:S02]  /*02c0*/  LDG.E R7, desc[UR8][R4.64+0x10] ;  /* 0x0000100804077981 */ /* 0x002ea4000c1e1900 */
[----:B---3--:R-:W-:Y:S02]  /*02d0*/  ISETP.GT.AND P3, PT, R9, R11, PT ;  /* 0x0000000b0900720c */ /* 0x008fe40003f64270 */
[----:B------:R-:W-:-:S04]  /*02e0*/  IADD3 R6, PT, PT, R6, 0x8, RZ ;  /* 0x0000000806067810 */ /* 0x000fc80007ffe0ff */
[----:B------:R-:W-:-:S07]  /*02f0*/  ISETP.NE.AND P5, PT, R6, RZ, PT ;  /* 0x000000ff0600720c */ /* 0x000fce0003fa5270 */
[----:B------:R0:W-:Y:S04]  /*0300*/  @P3 STG.E desc[UR8][R4.64+-0xc], R11 ;  /* 0xfffff40b04003986 */ /* 0x0001e8000c101908 */
[----:B------:R-:W-:Y:S01]  /*0310*/  @P3 STG.E desc[UR8][R4.64+-0x8], R9 ;  /* 0xfffff80904003986 */ /* 0x000fe2000c101908 */
[----:B0-----:R-:W-:-:S04]  /*0320*/  @P3 MOV R11, R9 ;  /* 0x00000009000b3202 */ /* 0x001fc80000000f00 */
[----:B----4-:R-:W-:-:S13]  /*0330*/  ISETP.GT.AND P4, PT, R11, R13, PT ;  /* 0x0000000d0b00720c */ /* 0x010fda0003f84270 */
[----:B------:R0:W-:Y:S04]  /*0340*/  @P4 STG.E desc[UR8][R4.64+-0x8], R13 ;  /* 0xfffff80d04004986 */ /* 0x0001e8000c101908 */
[----:B------:R-:W-:Y:S01]  /*0350*/  @P4 STG.E desc[UR8][R4.64+-0x4], R11 ;  /* 0xfffffc0b04004986 */ /* 0x000fe2000c101908 */
[----:B0-----:R-:W-:-:S05]  /*0360*/  @P4 IMAD.MOV.U32 R13, RZ, RZ, R11 ;  /* 0x000000ffff0d4224 */ /* 0x001fca00078e000b */
[----:B------:R-:W-:-:S13]  /*0370*/  ISETP.GT.AND P3, PT, R13, R15, PT ;  /* 0x0000000f0d00720c */ /* 0x000fda0003f64270 */
        /* <DEDUP_REMOVED lines=14> */
[----:B0-----:R-:W-:Y:S01]  /*0460*/  @P4 IMAD.MOV.U32 R12, RZ, RZ, R19 ;  /* 0x000000ffff0c4224 */ /* 0x001fe200078e0013 */
[----:B------:R-:W-:-:S05]  /*0470*/  IADD3 R9, P4, PT, R4, 0x20, RZ ;  /* 0x0000002004097810 */ /* 0x000fca0007f9e0ff */
[----:B------:R-:W-:Y:S01]  /*0480*/  IMAD.X R14, RZ, RZ, R5, P4 ;  /* 0x000000ffff0e7224 */ /* 0x000fe200020e0605 */
[----:B--2---:R-:W-:-:S13]  /*0490*/  ISETP.GT.AND P3, PT, R12, R7, PT ;  /* 0x000000070c00720c */ /* 0x004fda0003f64270 */
[----:B------:R-:W-:Y:S04]  /*04a0*/  @P3 STG.E desc[UR8][R4.64+0x10], R12 ;  /* 0x0000100c04003986 */ /* 0x000fe8000c101908 */
[----:B------:R0:W-:Y:S02]  /*04b0*/  @P3 STG.E desc[UR8][R4.64+0xc], R7 ;  /* 0x00000c0704003986 */ /* 0x0001e4000c101908 */
[----:B0-----:R-:W-:Y:S01]  /*04c0*/  @P3 IMAD.MOV.U32 R7, RZ, RZ, R12 ;  /* 0x000000ffff073224 */ /* 0x001fe200078e000c */
[----:B------:R-:W-:Y:S06]  /*04d0*/  @P5 BRA `(.L_x_19) ;  /* 0xfffffffc00445947 */ /* 0x000fec000383ffff */
[----:B------:R-:W-:-:S07]  /*04e0*/  IMAD.MOV.U32 R7, RZ, RZ, R2 ;  /* 0x000000ffff077224 */ /* 0x000fce00078e0002 */
.L_x_18:
[----:B------:R-:W-:-:S13]  /*04f0*/  LOP3.LUT P3, RZ, R0, 0x7, RZ, 0xc0, !PT ;  /* 0x0000000700ff7812 */ /* 0x000fda000786c0ff */
[----:B------:R-:W-:Y:S05]  /*0500*/  @!P3 BRA `(.L_x_20) ;  /* 0x0000000000c4b947 */ /* 0x000fea0003800000 */
[----:B------:R-:W-:Y:S01]  /*0510*/  LOP3.LUT P3, RZ, R8, 0x3, RZ, 0xc0, !PT ;  /* 0x0000000308ff7812 */ /* 0x000fe2000786c0ff */
[----:B------:R-:W-:-:S12]  /*0520*/  @!P2 BRA `(.L_x_21) ;  /* 0x00000000005ca947 */ /* 0x000fd80003800000 */
[----:B------:R-:W0:Y:S02]  /*0530*/  LDC.64 R4, c[0x0][0x388] ;  /* 0x0000e200ff047b82 */ /* 0x000e240000000a00 */
[----:B0-----:R-:W-:-:S05]  /*0540*/  IMAD.WIDE.U32 R4, R7, 0x4, R4 ;  /* 0x0000000407047825 */ /* 0x001fca00078e0004 */
[----:B-1----:R-:W2:Y:S04]  /*0550*/  LDG.E R6, desc[UR8][R4.64] ;  /* 0x0000000804067981 */ /* 0x002ea8000c1e1900 */
[----:B------:R-:W2:Y:S04]  /*0560*/  LDG.E R9, desc[UR8][R4.64+0x4] ;  /* 0x0000040804097981 */ /* 0x000ea8000c1e1900 */
[----:B------:R-:W3:Y:S04]  /*0570*/  LDG.E R11, desc[UR8][R4.64+0x8] ;  /* 0x00000808040b7981 */ /* 0x000ee8000c1e1900 */
[----:B------:R-:W4:Y:S04]  /*0580*/  LDG.E R13, desc[UR8][R4.64+0xc] ;  /* 0x00000c08040d7981 */ /* 0x000f28000c1e1900 */
[----:B------:R-:W5:Y:S01]  /*0590*/  LDG.E R12, desc[UR8][R4.64+0x10] ;  /* 0x00001008040c7981 */ /* 0x000f62000c1e1900 */
[----:B------:R-:W-:Y:S01]  /*05a0*/  VIADD R7, R7, 0x4 ;  /* 0x0000000407077836 */ /* 0x000fe20000000000 */
[----:B--2---:R-:W-:-:S13]  /*05b0*/  ISETP.GT.AND P5, PT, R6, R9, PT ;  /* 0x000000090600720c */ /* 0x004fda0003fa4270 */
[----:B------:R0:W-:Y:S04]  /*05c0*/  @P5 STG.E desc[UR8][R4.64], R9 ;  /* 0x0000000904005986 */ /* 0x0001e8000c101908 */
[----:B------:R-:W-:Y:S01]  /*05d0*/  @P5 STG.E desc[UR8][R4.64+0x4], R6 ;  /* 0x0000040604005986 */ /* 0x000fe2000c101908 */
[----:B0-----:R-:W-:-:S05]  /*05e0*/  @P5 IMAD.MOV.U32 R9, RZ, RZ, R6 ;  /* 0x000000ffff095224 */ /* 0x001fca00078e0006 */
[----:B---3--:R-:W-:-:S13]  /*05f0*/  ISETP.GT.AND P4, PT, R9, R11, PT ;  /* 0x0000000b0900720c */ /* 0x008fda0003f84270 */
[----:B------:R0:W-:Y:S04]  /*0600*/  @P4 STG.E desc[UR8][R4.64+0x4], R11 ;  /* 0x0000040b04004986 */ /* 0x0001e8000c101908 */
[----:B------:R-:W-:Y:S01]  /*0610*/  @P4 STG.E desc[UR8][R4.64+0x8], R9 ;  /* 0x0000080904004986 */ /* 0x000fe2000c101908 */
[----:B0-----:R-:W-:-:S05]  /*0620*/  @P4 IMAD.MOV.U32 R11, RZ, RZ, R9 ;  /* 0x000000ffff0b4224 */ /* 0x001fca00078e0009 */
[----:B----4-:R-:W-:-:S13]  /*0630*/  ISETP.GT.AND P5, PT, R11, R13, PT ;  /* 0x0000000d0b00720c */ /* 0x010fda0003fa4270 */
[----:B------:R0:W-:Y:S04]  /*0640*/  @P5 STG.E desc[UR8][R4.64+0x8], R13 ;  /* 0x0000080d04005986 */ /* 0x0001e8000c101908 */
[----:B------:R2:W-:Y:S01]  /*0650*/  @P5 STG.E desc[UR8][R4.64+0xc], R11 ;  /* 0x00000c0b04005986 */ /* 0x0005e2000c101908 */
[----:B0-----:R-:W-:-:S04]  /*0660*/  @P5 MOV R13, R11 ;  /* 0x0000000b000d5202 */ /* 0x001fc80000000f00 */
[----:B-----5:R-:W-:-:S13]  /*0670*/  ISETP.GT.AND P4, PT, R13, R12, PT ;  /* 0x0000000c0d00720c */ /* 0x020fda0003f84270 */
[----:B------:R2:W-:Y:S04]  /*0680*/  @P4 STG.E desc[UR8][R4.64+0x10], R13 ;  /* 0x0000100d04004986 */ /* 0x0005e8000c101908 */
[----:B------:R2:W-:Y:S02]  /*0690*/  @P4 STG.E desc[UR8][R4.64+0xc], R12 ;  /* 0x00000c0c04004986 */ /* 0x0005e4000c101908 */
.L_x_21:
[----:B------:R-:W-:Y:S05]  /*06a0*/  @!P3 BRA `(.L_x_20) ;  /* 0x00000000005cb947 */ /* 0x000fea0003800000 */
[----:B------:R-:W-:Y:S01]  /*06b0*/  LOP3.LUT P5, RZ, R10, 0x1, RZ, 0xc0, !PT ;  /* 0x000000010aff7812 */ /* 0x000fe200078ac0ff */
[----:B------:R-:W-:-:S12]  /*06c0*/  @!P1 BRA `(.L_x_22) ;  /* 0x0000000000349947 */ /* 0x000fd80003800000 */
[----:B--2---:R-:W0:Y:S02]  /*06d0*/  LDC.64 R4, c[0x0][0x388] ;  /* 0x0000e200ff047b82 */ /* 0x004e240000000a00 */
[----:B0-----:R-:W-:-:S05]  /*06e0*/  IMAD.WIDE.U32 R4, R7, 0x4, R4 ;  /* 0x0000000407047825 */ /* 0x001fca00078e0004 */
[----:B-1----:R-:W2:Y:S04]  /*06f0*/  LDG.E R6, desc[UR8][R4.64] ;  /* 0x0000000804067981 */ /* 0x002ea8000c1e1900 */
[----:B------:R-:W2:Y:S04]  /*0700*/  LDG.E R9, desc[UR8][R4.64+0x4] ;  /* 0x0000040804097981 */ /* 0x000ea8000c1e1900 */
[----:B------:R-:W3:Y:S01]  /*0710*/  LDG.E R11, desc[UR8][R4.64+0x8] ;  /* 0x00000808040b7981 */ /* 0x000ee2000c1e1900 */
[----:B------:R-:W-:Y:S01]  /*0720*/  VIADD R7, R7, 0x2 ;  /* 0x0000000207077836 */ /* 0x000fe20000000000 */
[----:B--2---:R-:W-:-:S13]  /*0730*/  ISETP.GT.AND P3, PT, R6, R9, PT ;  /* 0x000000090600720c */ /* 0x004fda0003f64270 */
[----:B------:R0:W-:Y:S04]  /*0740*/  @P3 STG.E desc[UR8][R4.64], R9 ;  /* 0x0000000904003986 */ /* 0x0001e8000c101908 */
[----:B------:R4:W-:Y:S01]  /*0750*/  @P3 STG.E desc[UR8][R4.64+0x4], R6 ;  /* 0x0000040604003986 */ /* 0x0009e2000c101908 */
[----:B0-----:R-:W-:-:S05]  /*0760*/  @P3 IMAD.MOV.U32 R9, RZ, RZ, R6 ;  /* 0x000000ffff093224 */ /* 0x001fca00078e0006 */
[----:B---3--:R-:W-:-:S13]  /*0770*/  ISETP.GT.AND P4, PT, R9, R11, PT ;  /* 0x0000000b0900720c */ /* 0x008fda0003f84270 */
[----:B------:R4:W-:Y:S04]  /*0780*/  @P4 STG.E desc[UR8][R4.64+0x8], R9 ;  /* 0x0000080904004986 */ /* 0x0009e8000c101908 */
[----:B------:R4:W-:Y:S02]  /*0790*/  @P4 STG.E desc[UR8][R4.64+0x4], R11 ;  /* 0x0000040b04004986 */ /* 0x0009e4000c101908 */
.L_x_22:
[----:B------:R-:W-:Y:S05]  /*07a0*/  @!P5 BRA `(.L_x_20) ;  /* 0x00000000001cd947 */ /* 0x000fea0003800000 */
[----:B--2-4-:R-:W0:Y:S02]  /*07b0*/  LDC.64 R4, c[0x0][0x388] ;  /* 0x0000e200ff047b82 */ /* 0x014e240000000a00 */
[----:B0-----:R-:W-:-:S05]  /*07c0*/  IMAD.WIDE.U32 R4, R7, 0x4, R4 ;  /* 0x0000000407047825 */ /* 0x001fca00078e0004 */
[----:B-1----:R-:W2:Y:S04]  /*07d0*/  LDG.E R7, desc[UR8][R4.64] ;  /* 0x0000000804077981 */ /* 0x002ea8000c1e1900 */
[----:B------:R-:W2:Y:S02]  /*07e0*/  LDG.E R6, desc[UR8][R4.64+0x4] ;  /* 0x0000040804067981 */ /* 0x000ea4000c1e1900 */
[----:B--2---:R-:W-:-:S13]  /*07f0*/  ISETP.GT.AND P3, PT, R7, R6, PT ;  /* 0x000000060700720c */ /* 0x004fda0003f64270 */
[----:B------:R0:W-:Y:S04]  /*0800*/  @P3 STG.E desc[UR8][R4.64+0x4], R7 ;  /* 0x0000040704003986 */ /* 0x0001e8000c101908 */
[----:B------:R0:W-:Y:S02]  /*0810*/  @P3 STG.E desc[UR8][R4.64], R6 ;  /* 0x0000000604003986 */ /* 0x0001e4000c101908 */
.L_x_20:
[----:B------:R-:W-:Y:S05]  /*0820*/  BRA.U UP0, `(.L_x_23) ;  /* 0xfffffff900487547 */ /* 0x000fea000b83ffff */
[----:B-1----:R-:W-:Y:S05]  /*0830*/  EXIT ;  /* 0x000000000000794d */ /* 0x002fea0003800000 */
.L_x_24:
        /* <DEDUP_REMOVED lines=12> */
.L_x_26:


//--------------------- .nv.shared.reserved.0     --------------------------
	.section	.nv.shared.reserved.0,"aw",@nobits
	.weak		__nv_reservedSMEM_offset_0_alias
	.size		__nv_reservedSMEM_offset_0_alias, 0, 64
	.other		__nv_reservedSMEM_offset_0_alias,@"STO_CUDA_RESERVED_SHARED STV_DEFAULT"
__nv_reservedSMEM_offset_0_alias:
	.zero		0
	.zero		64


//--------------------- .nv.constant0._Z24bubbleSortDeviceParallelPii --------------------------
	.section	.nv.constant0._Z24bubbleSortDeviceParallelPii,"a",@progbits
	.sectionflags	@""
	.align	4
.nv.constant0._Z24bubbleSortDeviceParallelPii:
	.zero		908


//--------------------- .nv.constant0._Z22bubbleSortDeviceSerialiPi --------------------------
	.section	.nv.constant0._Z22bubbleSortDeviceSerialiPi,"a",@progbits
	.sectionflags	@""
	.align	4
.nv.constant0._Z22bubbleSortDeviceSerialiPi:
	.zero		912


//--------------------- SYMBOLS --------------------------

	.type		.nv.reservedSmem.offset0,@object
	.size		.nv.reservedSmem.offset0,0x4
